	.headerflags	@"EF_CUDA_TEXMODE_UNIFIED EF_CUDA_64BIT_ADDRESS EF_CUDA_ACCELERATORS EF_CUDA_SM90 EF_CUDA_VIRTUAL_SM(EF_CUDA_SM90)"
	.elftype	@"ET_EXEC"


//--------------------- .nv.info                  --------------------------
	.section	.nv.info,"",@"SHT_CUDA_INFO"
	.align	4


	//----- nvinfo : EIATTR_REGCOUNT
	.align		4
        /*0000*/ 	.byte	0x04, 0x2f
        /*0002*/ 	.short	(.L_1 - .L_0)
	.align		4
.L_0:
        /*0004*/ 	.word	index@(triton_poi_fused_cat_5)
        /*0008*/ 	.word	0x00000020


	//----- nvinfo : EIATTR_MIN_STACK_SIZE
	.align		4
.L_1:
        /*000c*/ 	.byte	0x04, 0x12
        /*000e*/ 	.short	(.L_3 - .L_2)
	.align		4
.L_2:
        /*0010*/ 	.word	index@(triton_poi_fused_cat_5)
        /*0014*/ 	.word	0x00000000


	//----- nvinfo : EIATTR_FRAME_SIZE
	.align		4
.L_3:
        /*0018*/ 	.byte	0x04, 0x11
        /*001a*/ 	.short	(.L_5 - .L_4)
	.align		4
.L_4:
        /*001c*/ 	.word	index@(triton_poi_fused_cat_5)
        /*0020*/ 	.word	0x00000000


	//----- nvinfo : EIATTR_MIN_STACK_SIZE
	.align		4
.L_5:
        /*0024*/ 	.byte	0x04, 0x12
        /*0026*/ 	.short	(.L_7 - .L_6)
	.align		4
.L_6:
        /*0028*/ 	.word	index@(triton_poi_fused_cat_5)
        /*002c*/ 	.word	0x00000000
.L_7:


//--------------------- .nv.info.triton_poi_fused_cat_5 --------------------------
	.section	.nv.info.triton_poi_fused_cat_5,"",@"SHT_CUDA_INFO"
	.sectionflags	@""
	.align	4


	//----- nvinfo : EIATTR_CUDA_API_VERSION
	.align		4
        /*0000*/ 	.byte	0x04, 0x37
        /*0002*/ 	.short	(.L_9 - .L_8)
.L_8:
        /*0004*/ 	.word	0x0000007c


	//----- nvinfo : EIATTR_KPARAM_INFO
	.align		4
.L_9:
        /*0008*/ 	.byte	0x04, 0x17
        /*000a*/ 	.short	(.L_11 - .L_10)
.L_10:
        /*000c*/ 	.word	0x00000000
        /*0010*/ 	.short	0x0005
        /*0012*/ 	.short	0x0028
        /*0014*/ 	.byte	0x00, 0xf0, 0x11, 0x00


	//----- nvinfo : EIATTR_KPARAM_INFO
	.align		4
.L_11:
        /*0018*/ 	.byte	0x04, 0x17
        /*001a*/ 	.short	(.L_13 - .L_12)
.L_12:
        /*001c*/ 	.word	0x00000000
        /*0020*/ 	.short	0x0004
        /*0022*/ 	.short	0x0020
        /*0024*/ 	.byte	0x00, 0xf4, 0x21, 0x00


	//----- nvinfo : EIATTR_KPARAM_INFO
	.align		4
.L_13:
        /*0028*/ 	.byte	0x04, 0x17
        /*002a*/ 	.short	(.L_15 - .L_14)
.L_14:
        /*002c*/ 	.word	0x00000000
        /*0030*/ 	.short	0x0003
        /*0032*/ 	.short	0x0018
        /*0034*/ 	.byte	0x00, 0xf4, 0x21, 0x00


	//----- nvinfo : EIATTR_KPARAM_INFO
	.align		4
.L_15:
        /*0038*/ 	.byte	0x04, 0x17
        /*003a*/ 	.short	(.L_17 - .L_16)
.L_16:
        /*003c*/ 	.word	0x00000000
        /*0040*/ 	.short	0x0002
        /*0042*/ 	.short	0x0010
        /*0044*/ 	.byte	0x00, 0xf4, 0x21, 0x00


	//----- nvinfo : EIATTR_KPARAM_INFO
	.align		4
.L_17:
        /*0048*/ 	.byte	0x04, 0x17
        /*004a*/ 	.short	(.L_19 - .L_18)
.L_18:
        /*004c*/ 	.word	0x00000000
        /*0050*/ 	.short	0x0001
        /*0052*/ 	.short	0x0008
        /*0054*/ 	.byte	0x00, 0xf4, 0x21, 0x00


	//----- nvinfo : EIATTR_KPARAM_INFO
	.align		4
.L_19:
        /*0058*/ 	.byte	0x04, 0x17
        /*005a*/ 	.short	(.L_21 - .L_20)
.L_20:
        /*005c*/ 	.word	0x00000000
        /*0060*/ 	.short	0x0000
        /*0062*/ 	.short	0x0000
        /*0064*/ 	.byte	0x00, 0xf4, 0x21, 0x00


	//----- nvinfo : EIATTR_SPARSE_MMA_MASK
	.align		4
.L_21:
        /*0068*/ 	.byte	0x03, 0x50
        /*006a*/ 	.short	0x0000


	//----- nvinfo : EIATTR_MAXREG_COUNT
	.align		4
        /*006c*/ 	.byte	0x03, 0x1b
        /*006e*/ 	.short	0x00ff


	//----- nvinfo : EIATTR_EXIT_INSTR_OFFSETS
	.align		4
        /*0070*/ 	.byte	0x04, 0x1c
        /*0072*/ 	.short	(.L_23 - .L_22)


	//   ....[0]....
.L_22:
        /*0074*/ 	.word	0x00000910


	//----- nvinfo : EIATTR_REQNTID
	.align		4
.L_23:
        /*0078*/ 	.byte	0x04, 0x10
        /*007a*/ 	.short	(.L_25 - .L_24)
.L_24:
        /*007c*/ 	.word	0x00000080
        /*0080*/ 	.word	0x00000001
        /*0084*/ 	.word	0x00000001


	//----- nvinfo : EIATTR_CBANK_PARAM_SIZE
	.align		4
.L_25:
        /*0088*/ 	.byte	0x03, 0x19
        /*008a*/ 	.short	0x002c


	//----- nvinfo : EIATTR_PARAM_CBANK
	.align		4
        /*008c*/ 	.byte	0x04, 0x0a
        /*008e*/ 	.short	(.L_27 - .L_26)
	.align		4
.L_26:
        /*0090*/ 	.word	index@(.nv.constant0.triton_poi_fused_cat_5)
        /*0094*/ 	.short	0x0210
        /*0096*/ 	.short	0x002c


	//----- nvinfo : EIATTR_SW_WAR
	.align		4
.L_27:
        /*0098*/ 	.byte	0x04, 0x36
        /*009a*/ 	.short	(.L_29 - .L_28)
.L_28:
        /*009c*/ 	.word	0x00000008
.L_29:


//--------------------- .nv.callgraph             --------------------------
	.section	.nv.callgraph,"",@"SHT_CUDA_CALLGRAPH"
	.align	4
	.sectionentsize	8
	.align		4
        /*0000*/ 	.word	0x00000000
	.align		4
        /*0004*/ 	.word	0xffffffff
	.align		4
        /*0008*/ 	.word	0x00000000
	.align		4
        /*000c*/ 	.word	0xfffffffe
	.align		4
        /*0010*/ 	.word	0x00000000
	.align		4
        /*0014*/ 	.word	0xfffffffd
	.align		4
        /*0018*/ 	.word	0x00000000
	.align		4
        /*001c*/ 	.word	0xfffffffc


//--------------------- .text.triton_poi_fused_cat_5 --------------------------
	.section	.text.triton_poi_fused_cat_5,"ax",@progbits
	.align	128
        .global         triton_poi_fused_cat_5
        .type           triton_poi_fused_cat_5,@function
        .size           triton_poi_fused_cat_5,(.L_x_1 - triton_poi_fused_cat_5)
        .other          triton_poi_fused_cat_5,@"STO_CUDA_ENTRY STV_DEFAULT"
triton_poi_fused_cat_5:
.text.triton_poi_fused_cat_5:
[----:B------:R-:W-:Y:S01]  /*0000*/  LDC R1, c[0x0][0x28] ;  /* 0x00000a00ff017b82 */ /* 0x000fe20000000800 */
[----:B------:R-:W1:Y:S07]  /*0010*/  S2R R0, SR_TID.X ;  /* 0x0000000000007919 */ /* 0x000e6e0000002100 */
[----:B------:R-:W2:Y:S01]  /*0020*/  LDC.64 R8, c[0x0][0x210] ;  /* 0x00008400ff087b82 */ /* 0x000ea20000000a00 */
[----:B------:R-:W-:Y:S02]  /*0030*/  CS2R R12, SRZ ;  /* 0x00000000000c7805 */ /* 0x000fe4000001ff00 */
[----:B------:R-:W-:Y:S01]  /*0040*/  CS2R R14, SRZ ;  /* 0x00000000000e7805 */ /* 0x000fe2000001ff00 */
[----:B------:R-:W3:Y:S01]  /*0050*/  S2R R3, SR_CTAID.X ;  /* 0x0000000000037919 */ /* 0x000ee20000002500 */
[----:B------:R-:W-:Y:S01]  /*0060*/  ULDC.64 UR4, c[0x0][0x208] ;  /* 0x0000820000047ab9 */ /* 0x000fe20000000a00 */
[----:B------:R-:W-:-:S02]  /*0070*/  CS2R R16, SRZ ;  /* 0x0000000000107805 */ /* 0x000fc4000001ff00 */
[----:B------:R-:W-:Y:S01]  /*0080*/  CS2R R18, SRZ ;  /* 0x0000000000127805 */ /* 0x000fe2000001ff00 */
[----:B------:R-:W4:Y:S01]  /*0090*/  LDC.64 R28, c[0x0][0x218] ;  /* 0x00008600ff1c7b82 */ /* 0x000f220000000a00 */
[----:B-1----:R-:W-:Y:S01]  /*00a0*/  IMAD.SHL.U32 R0, R0, 0x4, RZ ;  /* 0x0000000400007824 */ /* 0x002fe200078e00ff */
[----:B---3--:R-:W-:-:S04]  /*00b0*/  SHF.R.S32.HI R2, RZ, 0x15, R3 ;  /* 0x00000015ff027819 */ /* 0x008fc80000011403 */
[----:B------:R-:W-:-:S05]  /*00c0*/  LOP3.LUT R0, R0, 0x1fc, RZ, 0xc0, !PT ;  /* 0x000001fc00007812 */ /* 0x000fca00078ec0ff */
[----:B------:R-:W-:Y:S01]  /*00d0*/  IMAD R26, R3, 0x400, R0 ;  /* 0x00000400031a7824 */ /* 0x000fe200078e0200 */
[----:B------:R-:W-:-:S03]  /*00e0*/  SGXT R0, R2, 0x1 ;  /* 0x000000010200781a */ /* 0x000fc60000000200 */
[----:B------:R-:W-:Y:S01]  /*00f0*/  VIADD R3, R26, 0x200 ;  /* 0x000002001a037836 */ /* 0x000fe20000000000 */
[----:B------:R-:W-:Y:S01]  /*0100*/  LEA.HI R2, R0, R26, RZ, 0x8 ;  /* 0x0000001a00027211 */ /* 0x000fe200078f40ff */
[----:B------:R-:W-:-:S03]  /*0110*/  IMAD.HI R25, R26, 0x66666667, RZ ;  /* 0x666666671a197827 */ /* 0x000fc600078e02ff */
[----:B------:R-:W-:Y:S02]  /*0120*/  LEA.HI R0, R0, R3, RZ, 0x8 ;  /* 0x0000000300007211 */ /* 0x000fe400078f40ff */
[----:B------:R-:W-:Y:S02]  /*0130*/  SHF.R.S32.HI R22, RZ, 0x8, R2 ;  /* 0x00000008ff167819 */ /* 0x000fe40000011402 */
[----:B------:R-:W-:Y:S02]  /*0140*/  SHF.R.S32.HI R0, RZ, 0x8, R0 ;  /* 0x00000008ff007819 */ /* 0x000fe40000011400 */
[----:B------:R-:W-:Y:S01]  /*0150*/  LOP3.LUT R11, R2, 0xffffff00, RZ, 0xc0, !PT ;  /* 0xffffff00020b7812 */ /* 0x000fe200078ec0ff */
[----:B------:R-:W-:Y:S01]  /*0160*/  IMAD.HI R6, R22, 0x66666667, RZ ;  /* 0x6666666716067827 */ /* 0x000fe200078e02ff */
[----:B------:R-:W-:Y:S02]  /*0170*/  SHF.R.U32.HI R10, RZ, 0x1f, R25 ;  /* 0x0000001fff0a7819 */ /* 0x000fe40000011619 */
[----:B------:R-:W-:Y:S01]  /*0180*/  IADD3 R11, R26, 0x10000, -R11 ;  /* 0x000100001a0b7810 */ /* 0x000fe20007ffe80b */
[----:B------:R-:W-:Y:S01]  /*0190*/  IMAD.HI R4, R0, 0x66666667, RZ ;  /* 0x6666666700047827 */ /* 0x000fe200078e02ff */
[----:B------:R-:W-:-:S02]  /*01a0*/  SHF.R.U32.HI R7, RZ, 0x1f, R6 ;  /* 0x0000001fff077819 */ /* 0x000fc40000011606 */
[----:B------:R-:W-:Y:S02]  /*01b0*/  LEA.HI.SX32 R25, R25, R10, 0x13 ;  /* 0x0000000a19197211 */ /* 0x000fe400078f9aff */
[----:B------:R-:W-:Y:S02]  /*01c0*/  SHF.R.U32.HI R5, RZ, 0x1f, R4 ;  /* 0x0000001fff057819 */ /* 0x000fe40000011604 */
[----:B------:R-:W-:Y:S02]  /*01d0*/  LEA.HI.SX32 R7, R6, R7, 0x1b ;  /* 0x0000000706077211 */ /* 0x000fe400078fdaff */
[----:B------:R-:W-:Y:S01]  /*01e0*/  LEA.HI.SX32 R5, R4, R5, 0x1b ;  /* 0x0000000504057211 */ /* 0x000fe200078fdaff */
[----:B------:R-:W-:-:S04]  /*01f0*/  IMAD.HI R4, R3, 0x66666667, RZ ;  /* 0x6666666703047827 */ /* 0x000fc800078e02ff */
[----:B------:R-:W-:Y:S02]  /*0200*/  IMAD R22, R7, -0x50, R22 ;  /* 0xffffffb007167824 */ /* 0x000fe400078e0216 */
[----:B------:R-:W-:Y:S01]  /*0210*/  IMAD R2, R5, -0x50, R0 ;  /* 0xffffffb005027824 */ /* 0x000fe200078e0200 */
[----:B------:R-:W-:Y:S01]  /*0220*/  SHF.R.U32.HI R5, RZ, 0x1f, R4 ;  /* 0x0000001fff057819 */ /* 0x000fe20000011604 */
[C-C-:B------:R-:W-:Y:S01]  /*0230*/  IMAD R6, R22.reuse, 0x100, R11.reuse ;  /* 0x0000010016067824 */ /* 0x140fe200078e020b */
[----:B------:R-:W-:Y:S01]  /*0240*/  ISETP.GE.AND P2, PT, R22, 0x20, PT ;  /* 0x000000201600780c */ /* 0x000fe20003f46270 */
[----:B------:R-:W-:Y:S01]  /*0250*/  IMAD R7, R2, 0x100, R11 ;  /* 0x0000010002077824 */ /* 0x000fe200078e020b */
[----:B------:R-:W-:Y:S01]  /*0260*/  LEA.HI.SX32 R0, R4, R5, 0x13 ;  /* 0x0000000504007211 */ /* 0x000fe200078f9aff */
[C-C-:B------:R-:W-:Y:S01]  /*0270*/  IMAD R5, R25.reuse, 0x12000, R6.reuse ;  /* 0x0001200019057824 */ /* 0x140fe200078e0206 */
[----:B------:R-:W-:Y:S01]  /*0280*/  LOP3.LUT R10, R22, 0xfffffff0, RZ, 0xc0, !PT ;  /* 0xfffffff0160a7812 */ /* 0x000fe200078ec0ff */
[----:B------:R-:W-:Y:S01]  /*0290*/  IMAD R21, R25, 0x11000, R6 ;  /* 0x0001100019157824 */ /* 0x000fe200078e0206 */
[----:B------:R-:W-:Y:S01]  /*02a0*/  LOP3.LUT R4, R2, 0xfffffff0, RZ, 0xc0, !PT ;  /* 0xfffffff002047812 */ /* 0x000fe200078ec0ff */
[----:B------:R-:W-:Y:S01]  /*02b0*/  IMAD R11, R0, 0x12000, R7 ;  /* 0x00012000000b7824 */ /* 0x000fe200078e0207 */
[----:B------:R-:W-:-:S02]  /*02c0*/  ISETP.NE.AND P3, PT, R10, 0x20, PT ;  /* 0x000000200a00780c */ /* 0x000fc40003f65270 */
[C---:B------:R-:W-:Y:S02]  /*02d0*/  ISETP.NE.AND P1, PT, R4.reuse, 0x30, PT ;  /* 0x000000300400780c */ /* 0x040fe40003f25270 */
[----:B------:R-:W-:Y:S01]  /*02e0*/  ISETP.NE.AND P5, PT, R4, 0x20, PT ;  /* 0x000000200400780c */ /* 0x000fe20003fa5270 */
[--C-:B--2---:R-:W-:Y:S01]  /*02f0*/  IMAD.WIDE R4, R5, 0x4, R8.reuse ;  /* 0x0000000405047825 */ /* 0x104fe200078e0208 */
[----:B------:R-:W-:Y:S02]  /*0300*/  ISETP.GE.AND P6, PT, R2, 0x20, PT ;  /* 0x000000200200780c */ /* 0x000fe40003fc6270 */
[----:B------:R-:W-:Y:S01]  /*0310*/  ISETP.NE.AND P0, PT, R10, 0x30, PT ;  /* 0x000000300a00780c */ /* 0x000fe20003f05270 */
[----:B------:R-:W-:Y:S01]  /*0320*/  IMAD.WIDE R8, R11, 0x4, R8 ;  /* 0x000000040b087825 */ /* 0x000fe200078e0208 */
[----:B------:R1:W2:Y:S03]  /*0330*/  @!P2 LDG.E.128 R12, desc[UR4][R4.64] ;  /* 0x00000004040ca981 */ /* 0x0002a6000c1e1d00 */
[----:B------:R-:W-:-:S02]  /*0340*/  VIADD R11, R21, 0xffffe000 ;  /* 0xffffe000150b7836 */ /* 0x000fc40000000000 */
[----:B------:R-:W-:Y:S01]  /*0350*/  IMAD R20, R0, 0x11000, R7 ;  /* 0x0001100000147824 */ /* 0x000fe200078e0207 */
[----:B------:R-:W-:Y:S01]  /*0360*/  CS2R R6, SRZ ;  /* 0x0000000000067805 */ /* 0x000fe2000001ff00 */
[----:B----4-:R-:W-:Y:S01]  /*0370*/  IMAD.WIDE R10, R11, 0x4, R28 ;  /* 0x000000040b0a7825 */ /* 0x010fe200078e021c */
[----:B-1----:R-:W-:-:S03]  /*0380*/  CS2R R4, SRZ ;  /* 0x0000000000047805 */ /* 0x002fc6000001ff00 */
[----:B------:R-:W-:Y:S01]  /*0390*/  VIADD R23, R20, 0xffffe000 ;  /* 0xffffe00014177836 */ /* 0x000fe20000000000 */
[----:B------:R1:W3:Y:S04]  /*03a0*/  @!P3 LDG.E.128 R16, desc[UR4][R10.64] ;  /* 0x000000040a10b981 */ /* 0x0002e8000c1e1d00 */
[----:B------:R4:W5:Y:S01]  /*03b0*/  @!P6 LDG.E.128 R4, desc[UR4][R8.64] ;  /* 0x000000040804e981 */ /* 0x000962000c1e1d00 */
[----:B------:R-:W-:Y:S01]  /*03c0*/  IMAD.WIDE R28, R23, 0x4, R28 ;  /* 0x00000004171c7825 */ /* 0x000fe200078e021c */
[----:B-1----:R-:W-:Y:S02]  /*03d0*/  CS2R R10, SRZ ;  /* 0x00000000000a7805 */ /* 0x002fe4000001ff00 */
[----:B----4-:R-:W-:-:S06]  /*03e0*/  CS2R R8, SRZ ;  /* 0x0000000000087805 */ /* 0x010fcc000001ff00 */
[----:B------:R1:W4:Y:S02]  /*03f0*/  @!P5 LDG.E.128 R8, desc[UR4][R28.64] ;  /* 0x000000041c08d981 */ /* 0x000324000c1e1d00 */
[----:B-1----:R-:W1:Y:S01]  /*0400*/  LDC.64 R28, c[0x0][0x220] ;  /* 0x00008800ff1c7b82 */ /* 0x002e620000000a00 */
[----:B--2---:R-:W-:Y:S02]  /*0410*/  SEL R13, R13, RZ, !P2 ;  /* 0x000000ff0d0d7207 */ /* 0x004fe40005000000 */
[----:B------:R-:W-:Y:S02]  /*0420*/  SEL R12, R12, RZ, !P2 ;  /* 0x000000ff0c0c7207 */ /* 0x000fe40005000000 */
[----:B------:R-:W-:Y:S02]  /*0430*/  SEL R14, R14, RZ, !P2 ;  /* 0x000000ff0e0e7207 */ /* 0x000fe40005000000 */
[----:B------:R-:W-:Y:S02]  /*0440*/  SEL R15, R15, RZ, !P2 ;  /* 0x000000ff0f0f7207 */ /* 0x000fe40005000000 */
[----:B---3--:R-:W-:-:S02]  /*0450*/  SEL R23, R16, RZ, !P3 ;  /* 0x000000ff10177207 */ /* 0x008fc40005800000 */
[----:B------:R-:W-:Y:S02]  /*0460*/  SEL R16, R17, RZ, !P3 ;  /* 0x000000ff11107207 */ /* 0x000fe40005800000 */
[----:B------:R-:W-:Y:S02]  /*0470*/  SEL R24, R19, RZ, !P3 ;  /* 0x000000ff13187207 */ /* 0x000fe40005800000 */
[----:B------:R-:W-:Y:S02]  /*0480*/  SEL R16, R13, R16, !P2 ;  /* 0x000000100d107207 */ /* 0x000fe40005000000 */
[----:B------:R-:W-:Y:S02]  /*0490*/  SEL R13, R18, RZ, !P3 ;  /* 0x000000ff120d7207 */ /* 0x000fe40005800000 */
[----:B-----5:R-:W-:Y:S02]  /*04a0*/  SEL R5, R5, RZ, !P6 ;  /* 0x000000ff05057207 */ /* 0x020fe40007000000 */
[----:B------:R-:W-:-:S02]  /*04b0*/  SEL R17, R12, R23, !P2 ;  /* 0x000000170c117207 */ /* 0x000fc40005000000 */
[----:B------:R-:W-:Y:S02]  /*04c0*/  SEL R4, R4, RZ, !P6 ;  /* 0x000000ff04047207 */ /* 0x000fe40007000000 */
[----:B------:R-:W-:Y:S02]  /*04d0*/  SEL R18, R14, R13, !P2 ;  /* 0x0000000d0e127207 */ /* 0x000fe40005000000 */
[----:B----4-:R-:W-:Y:S01]  /*04e0*/  @P6 SEL R5, R9, RZ, !P5 ;  /* 0x000000ff09056207 */ /* 0x010fe20006800000 */
[----:B------:R-:W-:Y:S01]  /*04f0*/  VIADD R9, R21, 0xffffd000 ;  /* 0xffffd00015097836 */ /* 0x000fe20000000000 */
[----:B------:R-:W-:Y:S02]  /*0500*/  SEL R24, R15, R24, !P2 ;  /* 0x000000180f187207 */ /* 0x000fe40005000000 */
[----:B------:R-:W-:Y:S02]  /*0510*/  CS2R R12, SRZ ;  /* 0x00000000000c7805 */ /* 0x000fe4000001ff00 */
[----:B------:R-:W-:-:S02]  /*0520*/  @P6 SEL R4, R8, RZ, !P5 ;  /* 0x000000ff08046207 */ /* 0x000fc40006800000 */
[----:B------:R-:W-:Y:S01]  /*0530*/  CS2R R14, SRZ ;  /* 0x00000000000e7805 */ /* 0x000fe2000001ff00 */
[----:B-1----:R-:W-:-:S05]  /*0540*/  IMAD.WIDE R8, R9, 0x4, R28 ;  /* 0x0000000409087825 */ /* 0x002fca00078e021c */
[----:B------:R1:W2:Y:S01]  /*0550*/  @!P0 LDG.E.128 R12, desc[UR4][R8.64] ;  /* 0x00000004080c8981 */ /* 0x0002a2000c1e1d00 */
[----:B------:R-:W-:-:S04]  /*0560*/  IMAD R26, R25, -0x5000, R26 ;  /* 0xffffb000191a7824 */ /* 0x000fc800078e021a */
[----:B------:R-:W-:Y:S02]  /*0570*/  IMAD R25, R25, 0x15000, R26 ;  /* 0x0001500019197824 */ /* 0x000fe400078e021a */
[----:B------:R-:W3:Y:S01]  /*0580*/  LDC.64 R26, c[0x0][0x228] ;  /* 0x00008a00ff1a7b82 */ /* 0x000ee20000000a00 */
[----:B------:R-:W-:Y:S01]  /*0590*/  ISETP.GE.AND P2, PT, R22, 0x30, PT ;  /* 0x000000301600780c */ /* 0x000fe20003f46270 */
[----:B------:R-:W-:Y:S01]  /*05a0*/  VIADD R19, R20, 0xffffd000 ;  /* 0xffffd00014137836 */ /* 0x000fe20000000000 */
[----:B------:R-:W-:Y:S01]  /*05b0*/  ISETP.GT.AND P4, PT, R22, 0x3f, PT ;  /* 0x0000003f1600780c */ /* 0x000fe20003f84270 */
[----:B------:R-:W-:Y:S02]  /*05c0*/  VIADD R21, R21, 0xffffc000 ;  /* 0xffffc00015157836 */ /* 0x000fe40000000000 */
[----:B------:R-:W-:Y:S01]  /*05d0*/  IMAD.WIDE R28, R19, 0x4, R28 ;  /* 0x00000004131c7825 */ /* 0x000fe200078e021c */
[----:B------:R-:W-:Y:S02]  /*05e0*/  SEL R6, R6, RZ, !P6 ;  /* 0x000000ff06067207 */ /* 0x000fe40007000000 */
[----:B------:R-:W-:-:S02]  /*05f0*/  SEL R7, R7, RZ, !P6 ;  /* 0x000000ff07077207 */ /* 0x000fc40007000000 */
[----:B------:R-:W-:Y:S02]  /*0600*/  @P6 SEL R6, R10, RZ, !P5 ;  /* 0x000000ff0a066207 */ /* 0x000fe40006800000 */
[----:B------:R-:W-:Y:S02]  /*0610*/  @P6 SEL R7, R11, RZ, !P5 ;  /* 0x000000ff0b076207 */ /* 0x000fe40006800000 */
[----:B-1----:R-:W-:Y:S02]  /*0620*/  CS2R R8, SRZ ;  /* 0x0000000000087805 */ /* 0x002fe4000001ff00 */
[----:B------:R-:W-:Y:S02]  /*0630*/  ISETP.GT.AND P5, PT, R2, 0x3f, PT ;  /* 0x0000003f0200780c */ /* 0x000fe40003fa4270 */
[----:B------:R-:W-:Y:S02]  /*0640*/  CS2R R10, SRZ ;  /* 0x00000000000a7805 */ /* 0x000fe4000001ff00 */
[----:B------:R-:W-:-:S02]  /*0650*/  ISETP.GE.AND P3, PT, R22, 0x40, PT ;  /* 0x000000401600780c */ /* 0x000fc40003f66270 */
[----:B------:R-:W-:Y:S02]  /*0660*/  CS2R R22, SRZ ;  /* 0x0000000000167805 */ /* 0x000fe4000001ff00 */
[----:B------:R1:W4:Y:S01]  /*0670*/  @!P1 LDG.E.128 R8, desc[UR4][R28.64] ;  /* 0x000000041c089981 */ /* 0x000322000c1e1d00 */
[----:B--2---:R-:W-:Y:S01]  /*0680*/  SEL R12, R12, RZ, !P0 ;  /* 0x000000ff0c0c7207 */ /* 0x004fe20004000000 */
[----:B-1----:R-:W1:Y:S01]  /*0690*/  LDC.64 R28, c[0x0][0x230] ;  /* 0x00008c00ff1c7b82 */ /* 0x002e620000000a00 */
[----:B------:R-:W-:Y:S02]  /*06a0*/  SEL R13, R13, RZ, !P0 ;  /* 0x000000ff0d0d7207 */ /* 0x000fe40004000000 */
[----:B------:R-:W-:Y:S01]  /*06b0*/  SEL R12, R17, R12, !P2 ;  /* 0x0000000c110c7207 */ /* 0x000fe20005000000 */
[----:B------:R-:W-:Y:S01]  /*06c0*/  VIADD R17, R20, 0xffffc000 ;  /* 0xffffc00014117836 */ /* 0x000fe20000000000 */
[----:B------:R-:W-:Y:S01]  /*06d0*/  SEL R19, R14, RZ, !P0 ;  /* 0x000000ff0e137207 */ /* 0x000fe20004000000 */
[----:B---3--:R-:W-:Y:S01]  /*06e0*/  IMAD.WIDE R20, R21, 0x4, R26 ;  /* 0x0000000415147825 */ /* 0x008fe200078e021a */
[----:B------:R-:W-:-:S02]  /*06f0*/  SEL R13, R16, R13, !P2 ;  /* 0x0000000d100d7207 */ /* 0x000fc40005000000 */
[----:B------:R-:W-:Y:S01]  /*0700*/  SEL R14, R18, R19, !P2 ;  /* 0x00000013120e7207 */ /* 0x000fe20005000000 */
[----:B------:R-:W-:Y:S01]  /*0710*/  IMAD.WIDE R26, R17, 0x4, R26 ;  /* 0x00000004111a7825 */ /* 0x000fe200078e021a */
[----:B------:R-:W-:Y:S02]  /*0720*/  CS2R R16, SRZ ;  /* 0x0000000000107805 */ /* 0x000fe4000001ff00 */
[----:B------:R-:W-:-:S06]  /*0730*/  CS2R R18, SRZ ;  /* 0x0000000000127805 */ /* 0x000fcc000001ff00 */
[----:B------:R2:W3:Y:S02]  /*0740*/  @P4 LDG.E.128 R16, desc[UR4][R20.64] ;  /* 0x0000000414104981 */ /* 0x0004e4000c1e1d00 */
[----:B--2---:R-:W-:-:S06]  /*0750*/  CS2R R20, SRZ ;  /* 0x0000000000147805 */ /* 0x004fcc000001ff00 */
[----:B------:R-:W2:Y:S01]  /*0760*/  @P5 LDG.E.128 R20, desc[UR4][R26.64] ;  /* 0x000000041a145981 */ /* 0x000ea2000c1e1d00 */
[C---:B------:R-:W-:Y:S02]  /*0770*/  ISETP.GE.AND P6, PT, R2.reuse, 0x30, PT ;  /* 0x000000300200780c */ /* 0x040fe40003fc6270 */
[----:B------:R-:W-:Y:S02]  /*0780*/  SEL R15, R15, RZ, !P0 ;  /* 0x000000ff0f0f7207 */ /* 0x000fe40004000000 */
[----:B------:R-:W-:Y:S01]  /*0790*/  ISETP.GE.AND P0, PT, R2, 0x40, PT ;  /* 0x000000400200780c */ /* 0x000fe20003f06270 */
[----:B------:R-:W-:Y:S01]  /*07a0*/  IMAD R3, R0, -0x5000, R3 ;  /* 0xffffb00000037824 */ /* 0x000fe200078e0203 */
[----:B------:R-:W-:-:S03]  /*07b0*/  SEL R15, R24, R15, !P2 ;  /* 0x0000000f180f7207 */ /* 0x000fc60005000000 */
[----:B------:R-:W-:-:S04]  /*07c0*/  IMAD R0, R0, 0x15000, R3 ;  /* 0x0001500000007824 */ /* 0x000fc800078e0203 */
[----:B----4-:R-:W-:Y:S02]  /*07d0*/  @P6 SEL R4, R8, RZ, !P1 ;  /* 0x000000ff08046207 */ /* 0x010fe40004800000 */
[----:B------:R-:W-:Y:S02]  /*07e0*/  @P6 SEL R5, R9, RZ, !P1 ;  /* 0x000000ff09056207 */ /* 0x000fe40004800000 */
[----:B------:R-:W-:Y:S02]  /*07f0*/  @P6 SEL R6, R10, RZ, !P1 ;  /* 0x000000ff0a066207 */ /* 0x000fe40004800000 */
[----:B------:R-:W-:Y:S02]  /*0800*/  @P6 SEL R7, R11, RZ, !P1 ;  /* 0x000000ff0b076207 */ /* 0x000fe40004800000 */
[----:B---3--:R-:W-:Y:S02]  /*0810*/  SEL R3, R16, RZ, P4 ;  /* 0x000000ff10037207 */ /* 0x008fe40002000000 */
[----:B------:R-:W-:-:S02]  /*0820*/  SEL R2, R17, RZ, P4 ;  /* 0x000000ff11027207 */ /* 0x000fc40002000000 */
[----:B------:R-:W-:Y:S02]  /*0830*/  SEL R9, R18, RZ, P4 ;  /* 0x000000ff12097207 */ /* 0x000fe40002000000 */
[----:B------:R-:W-:Y:S02]  /*0840*/  SEL R8, R19, RZ, P4 ;  /* 0x000000ff13087207 */ /* 0x000fe40002000000 */
[----:B------:R-:W-:Y:S02]  /*0850*/  SEL R12, R12, R3, !P3 ;  /* 0x000000030c0c7207 */ /* 0x000fe40005800000 */
[----:B------:R-:W-:Y:S01]  /*0860*/  SEL R13, R13, R2, !P3 ;  /* 0x000000020d0d7207 */ /* 0x000fe20005800000 */
[--C-:B-1----:R-:W-:Y:S01]  /*0870*/  IMAD.WIDE R2, R25, 0x4, R28.reuse ;  /* 0x0000000419027825 */ /* 0x102fe200078e021c */
[----:B------:R-:W-:Y:S02]  /*0880*/  SEL R14, R14, R9, !P3 ;  /* 0x000000090e0e7207 */ /* 0x000fe40005800000 */
[----:B------:R-:W-:Y:S01]  /*0890*/  SEL R15, R15, R8, !P3 ;  /* 0x000000080f0f7207 */ /* 0x000fe20005800000 */
[----:B------:R-:W-:Y:S01]  /*08a0*/  IMAD.WIDE R28, R0, 0x4, R28 ;  /* 0x00000004001c7825 */ /* 0x000fe200078e021c */
[----:B--2---:R-:W-:-:S02]  /*08b0*/  @P0 SEL R4, R20, RZ, P5 ;  /* 0x000000ff14040207 */ /* 0x004fc40002800000 */
[----:B------:R-:W-:Y:S02]  /*08c0*/  @P0 SEL R5, R21, RZ, P5 ;  /* 0x000000ff15050207 */ /* 0x000fe40002800000 */
[----:B------:R-:W-:Y:S02]  /*08d0*/  @P0 SEL R6, R22, RZ, P5 ;  /* 0x000000ff16060207 */ /* 0x000fe40002800000 */
[----:B------:R-:W-:Y:S01]  /*08e0*/  @P0 SEL R7, R23, RZ, P5 ;  /* 0x000000ff17070207 */ /* 0x000fe20002800000 */
[----:B------:R-:W-:Y:S04]  /*08f0*/  STG.E.128 desc[UR4][R2.64], R12 ;  /* 0x0000000c02007986 */ /* 0x000fe8000c101d04 */
[----:B------:R-:W-:Y:S01]  /*0900*/  STG.E.128 desc[UR4][R28.64], R4 ;  /* 0x000000041c007986 */ /* 0x000fe2000c101d04 */
[----:B------:R-:W-:Y:S05]  /*0910*/  EXIT ;  /* 0x000000000000794d */ /* 0x000fea0003800000 */
.L_x_0:
[----:B------:R-:W-:-:S00]  /*0920*/  BRA `(.L_x_0) ;  /* 0xfffffffc00fc7947 */ /* 0x000fc0000383ffff */
[----:B------:R-:W-:-:S00]  /*0930*/  NOP ;  /* 0x0000000000007918 */ /* 0x000fc00000000000 */
        /* <DEDUP_REMOVED lines=12> */
.L_x_1:


//--------------------- .nv.constant0.triton_poi_fused_cat_5 --------------------------
	.section	.nv.constant0.triton_poi_fused_cat_5,"a",@progbits
	.sectionflags	@""
	.align	4
.nv.constant0.triton_poi_fused_cat_5:
	.zero		572
